//
// Generated by NVIDIA NVVM Compiler
//
// Compiler Build ID: CL-36424714
// Cuda compilation tools, release 13.0, V13.0.88
// Based on NVVM 20.0.0
//

.version 9.0
.target sm_100
.address_size 64

	// .globl	_Z19matmul_naive_kernelPdS_S_i
// _ZZ20matmul_shared_kernelPdS_S_iE6A_tile has been demoted
// _ZZ20matmul_shared_kernelPdS_S_iE6B_tile has been demoted

.visible .entry _Z19matmul_naive_kernelPdS_S_i(
	.param .u64 .ptr .align 1 _Z19matmul_naive_kernelPdS_S_i_param_0,
	.param .u64 .ptr .align 1 _Z19matmul_naive_kernelPdS_S_i_param_1,
	.param .u64 .ptr .align 1 _Z19matmul_naive_kernelPdS_S_i_param_2,
	.param .u32 _Z19matmul_naive_kernelPdS_S_i_param_3
)
{
	.reg .pred 	%p<10>;
	.reg .b32 	%r<41>;
	.reg .b64 	%rd<67>;
	.reg .b64 	%fd<67>;

	ld.param.u64 	%rd14, [_Z19matmul_naive_kernelPdS_S_i_param_0];
	ld.param.u64 	%rd15, [_Z19matmul_naive_kernelPdS_S_i_param_1];
	ld.param.u32 	%r17, [_Z19matmul_naive_kernelPdS_S_i_param_3];
	cvta.to.global.u64 	%rd1, %rd15;
	cvta.to.global.u64 	%rd2, %rd14;
	mov.u32 	%r18, %ctaid.y;
	mov.u32 	%r19, %ntid.y;
	mov.u32 	%r20, %tid.y;
	mad.lo.s32 	%r1, %r18, %r19, %r20;
	mov.u32 	%r21, %ctaid.x;
	mov.u32 	%r22, %ntid.x;
	mov.u32 	%r23, %tid.x;
	mad.lo.s32 	%r2, %r21, %r22, %r23;
	max.s32 	%r24, %r1, %r2;
	setp.ge.s32 	%p1, %r24, %r17;
	@%p1 bra 	$L__BB0_13;
	mul.lo.s32 	%r3, %r17, %r1;
	and.b32  	%r4, %r17, 7;
	setp.lt.u32 	%p2, %r17, 8;
	mov.f64 	%fd66, 0d0000000000000000;
	mov.b32 	%r39, 0;
	@%p2 bra 	$L__BB0_4;
	and.b32  	%r26, %r17, 2147483640;
	neg.s32 	%r37, %r26;
	mul.wide.s32 	%rd16, %r17, 8;
	add.s64 	%rd3, %rd1, %rd16;
	mul.wide.s32 	%rd17, %r17, 16;
	add.s64 	%rd4, %rd1, %rd17;
	mul.wide.s32 	%rd18, %r17, 24;
	add.s64 	%rd5, %rd1, %rd18;
	mul.wide.s32 	%rd19, %r17, 32;
	add.s64 	%rd6, %rd1, %rd19;
	mul.wide.s32 	%rd20, %r17, 40;
	add.s64 	%rd7, %rd1, %rd20;
	mul.wide.s32 	%rd21, %r17, 48;
	add.s64 	%rd8, %rd1, %rd21;
	mul.wide.s32 	%rd22, %r17, 56;
	add.s64 	%rd9, %rd1, %rd22;
	mul.wide.u32 	%rd23, %r3, 8;
	add.s64 	%rd24, %rd23, %rd2;
	add.s64 	%rd66, %rd24, 32;
	mov.f64 	%fd66, 0d0000000000000000;
	mov.u32 	%r36, %r2;
$L__BB0_3:
	.pragma "nounroll";
	and.b32  	%r39, %r17, 2147483640;
	mul.wide.s32 	%rd25, %r36, 8;
	add.s64 	%rd26, %rd3, %rd25;
	add.s64 	%rd27, %rd4, %rd25;
	add.s64 	%rd28, %rd5, %rd25;
	add.s64 	%rd29, %rd6, %rd25;
	add.s64 	%rd30, %rd7, %rd25;
	add.s64 	%rd31, %rd8, %rd25;
	add.s64 	%rd32, %rd9, %rd25;
	add.s64 	%rd33, %rd1, %rd25;
	ld.global.f64 	%fd16, [%rd66+-32];
	ld.global.f64 	%fd17, [%rd33];
	fma.rn.f64 	%fd18, %fd16, %fd17, %fd66;
	ld.global.f64 	%fd19, [%rd66+-24];
	ld.global.f64 	%fd20, [%rd26];
	fma.rn.f64 	%fd21, %fd19, %fd20, %fd18;
	ld.global.f64 	%fd22, [%rd66+-16];
	ld.global.f64 	%fd23, [%rd27];
	fma.rn.f64 	%fd24, %fd22, %fd23, %fd21;
	ld.global.f64 	%fd25, [%rd66+-8];
	ld.global.f64 	%fd26, [%rd28];
	fma.rn.f64 	%fd27, %fd25, %fd26, %fd24;
	ld.global.f64 	%fd28, [%rd66];
	ld.global.f64 	%fd29, [%rd29];
	fma.rn.f64 	%fd30, %fd28, %fd29, %fd27;
	ld.global.f64 	%fd31, [%rd66+8];
	ld.global.f64 	%fd32, [%rd30];
	fma.rn.f64 	%fd33, %fd31, %fd32, %fd30;
	ld.global.f64 	%fd34, [%rd66+16];
	ld.global.f64 	%fd35, [%rd31];
	fma.rn.f64 	%fd36, %fd34, %fd35, %fd33;
	ld.global.f64 	%fd37, [%rd66+24];
	ld.global.f64 	%fd38, [%rd32];
	fma.rn.f64 	%fd66, %fd37, %fd38, %fd36;
	add.s32 	%r37, %r37, 8;
	shl.b32 	%r27, %r17, 3;
	add.s32 	%r36, %r36, %r27;
	add.s64 	%rd66, %rd66, 64;
	setp.ne.s32 	%p3, %r37, 0;
	@%p3 bra 	$L__BB0_3;
$L__BB0_4:
	setp.eq.s32 	%p4, %r4, 0;
	@%p4 bra 	$L__BB0_12;
	and.b32  	%r12, %r17, 3;
	setp.lt.u32 	%p5, %r4, 4;
	@%p5 bra 	$L__BB0_7;
	add.s32 	%r28, %r39, %r3;
	mul.wide.u32 	%rd34, %r28, 8;
	add.s64 	%rd35, %rd2, %rd34;
	ld.global.f64 	%fd40, [%rd35];
	mad.lo.s32 	%r29, %r39, %r17, %r2;
	mul.wide.s32 	%rd36, %r29, 8;
	add.s64 	%rd37, %rd1, %rd36;
	ld.global.f64 	%fd41, [%rd37];
	fma.rn.f64 	%fd42, %fd40, %fd41, %fd66;
	cvt.u64.u32 	%rd38, %r3;
	cvt.u64.u32 	%rd39, %r39;
	add.s64 	%rd40, %rd39, %rd38;
	shl.b64 	%rd41, %rd40, 3;
	add.s64 	%rd42, %rd2, %rd41;
	ld.global.f64 	%fd43, [%rd42+8];
	mul.wide.s32 	%rd43, %r17, 8;
	add.s64 	%rd44, %rd37, %rd43;
	ld.global.f64 	%fd44, [%rd44];
	fma.rn.f64 	%fd45, %fd43, %fd44, %fd42;
	ld.global.f64 	%fd46, [%rd42+16];
	add.s64 	%rd45, %rd44, %rd43;
	ld.global.f64 	%fd47, [%rd45];
	fma.rn.f64 	%fd48, %fd46, %fd47, %fd45;
	ld.global.f64 	%fd49, [%rd42+24];
	add.s64 	%rd46, %rd45, %rd43;
	ld.global.f64 	%fd50, [%rd46];
	fma.rn.f64 	%fd66, %fd49, %fd50, %fd48;
	add.s32 	%r39, %r39, 4;
$L__BB0_7:
	setp.eq.s32 	%p6, %r12, 0;
	@%p6 bra 	$L__BB0_12;
	setp.eq.s32 	%p7, %r12, 1;
	@%p7 bra 	$L__BB0_10;
	add.s32 	%r30, %r39, %r3;
	mul.wide.u32 	%rd47, %r30, 8;
	add.s64 	%rd48, %rd2, %rd47;
	ld.global.f64 	%fd52, [%rd48];
	mad.lo.s32 	%r31, %r39, %r17, %r2;
	mul.wide.s32 	%rd49, %r31, 8;
	add.s64 	%rd50, %rd1, %rd49;
	ld.global.f64 	%fd53, [%rd50];
	fma.rn.f64 	%fd54, %fd52, %fd53, %fd66;
	cvt.u64.u32 	%rd51, %r3;
	cvt.u64.u32 	%rd52, %r39;
	add.s64 	%rd53, %rd52, %rd51;
	shl.b64 	%rd54, %rd53, 3;
	add.s64 	%rd55, %rd2, %rd54;
	ld.global.f64 	%fd55, [%rd55+8];
	mul.wide.s32 	%rd56, %r17, 8;
	add.s64 	%rd57, %rd50, %rd56;
	ld.global.f64 	%fd56, [%rd57];
	fma.rn.f64 	%fd66, %fd55, %fd56, %fd54;
	add.s32 	%r39, %r39, 2;
$L__BB0_10:
	and.b32  	%r32, %r17, 1;
	setp.eq.b32 	%p8, %r32, 1;
	not.pred 	%p9, %p8;
	@%p9 bra 	$L__BB0_12;
	add.s32 	%r33, %r39, %r3;
	mul.wide.u32 	%rd58, %r33, 8;
	add.s64 	%rd59, %rd2, %rd58;
	ld.global.f64 	%fd57, [%rd59];
	mad.lo.s32 	%r34, %r39, %r17, %r2;
	mul.wide.s32 	%rd60, %r34, 8;
	add.s64 	%rd61, %rd1, %rd60;
	ld.global.f64 	%fd58, [%rd61];
	fma.rn.f64 	%fd66, %fd57, %fd58, %fd66;
$L__BB0_12:
	ld.param.u64 	%rd65, [_Z19matmul_naive_kernelPdS_S_i_param_2];
	add.s32 	%r35, %r3, %r2;
	cvta.to.global.u64 	%rd62, %rd65;
	mul.wide.s32 	%rd63, %r35, 8;
	add.s64 	%rd64, %rd62, %rd63;
	st.global.f64 	[%rd64], %fd66;
$L__BB0_13:
	ret;

}
	// .globl	_Z20matmul_shared_kernelPdS_S_i
.visible .entry _Z20matmul_shared_kernelPdS_S_i(
	.param .u64 .ptr .align 1 _Z20matmul_shared_kernelPdS_S_i_param_0,
	.param .u64 .ptr .align 1 _Z20matmul_shared_kernelPdS_S_i_param_1,
	.param .u64 .ptr .align 1 _Z20matmul_shared_kernelPdS_S_i_param_2,
	.param .u32 _Z20matmul_shared_kernelPdS_S_i_param_3
)
{
	.reg .pred 	%p<8>;
	.reg .b32 	%r<43>;
	.reg .b64 	%rd<13>;
	.reg .b64 	%fd<63>;
	// demoted variable
	.shared .align 8 .b8 _ZZ20matmul_shared_kernelPdS_S_iE6A_tile[2048];
	// demoted variable
	.shared .align 8 .b8 _ZZ20matmul_shared_kernelPdS_S_iE6B_tile[2048];
	ld.param.u64 	%rd3, [_Z20matmul_shared_kernelPdS_S_i_param_0];
	ld.param.u64 	%rd4, [_Z20matmul_shared_kernelPdS_S_i_param_1];
	ld.param.u64 	%rd5, [_Z20matmul_shared_kernelPdS_S_i_param_2];
	ld.param.u32 	%r24, [_Z20matmul_shared_kernelPdS_S_i_param_3];
	mov.u32 	%r25, %ctaid.y;
	shl.b32 	%r26, %r25, 4;
	mov.u32 	%r40, %tid.y;
	add.s32 	%r2, %r26, %r40;
	mov.u32 	%r27, %ctaid.x;
	shl.b32 	%r3, %r27, 4;
	mov.u32 	%r38, %tid.x;
	add.s32 	%r5, %r3, %r38;
	setp.lt.s32 	%p1, %r24, 1;
	mov.f64 	%fd62, 0d0000000000000000;
	@%p1 bra 	$L__BB1_7;
	add.s32 	%r28, %r24, 15;
	shr.u32 	%r29, %r28, 4;
	shl.b32 	%r30, %r40, 7;
	mov.u32 	%r31, _ZZ20matmul_shared_kernelPdS_S_iE6A_tile;
	add.s32 	%r6, %r31, %r30;
	shl.b32 	%r32, %r38, 3;
	add.s32 	%r7, %r6, %r32;
	mov.u32 	%r33, _ZZ20matmul_shared_kernelPdS_S_iE6B_tile;
	add.s32 	%r9, %r33, %r32;
	add.s32 	%r8, %r9, %r30;
	neg.s32 	%r42, %r29;
	mad.lo.s32 	%r34, %r40, %r24, %r38;
	add.s32 	%r41, %r34, %r3;
	shl.b32 	%r12, %r24, 4;
	mad.lo.s32 	%r39, %r24, %r2, %r38;
	cvta.to.global.u64 	%rd1, %rd3;
	cvta.to.global.u64 	%rd2, %rd4;
	mov.f64 	%fd62, 0d0000000000000000;
$L__BB1_2:
	max.u32 	%r35, %r2, %r38;
	setp.ge.u32 	%p2, %r35, %r24;
	mov.f64 	%fd60, 0d0000000000000000;
	@%p2 bra 	$L__BB1_4;
	mul.wide.u32 	%rd6, %r39, 8;
	add.s64 	%rd7, %rd1, %rd6;
	ld.global.f64 	%fd60, [%rd7];
$L__BB1_4:
	setp.ge.s32 	%p3, %r5, %r24;
	st.shared.f64 	[%r7], %fd60;
	setp.ge.u32 	%p4, %r40, %r24;
	mov.f64 	%fd61, 0d0000000000000000;
	or.pred  	%p5, %p3, %p4;
	@%p5 bra 	$L__BB1_6;
	mul.wide.u32 	%rd8, %r41, 8;
	add.s64 	%rd9, %rd2, %rd8;
	ld.global.f64 	%fd61, [%rd9];
$L__BB1_6:
	st.shared.f64 	[%r8], %fd61;
	bar.sync 	0;
	ld.shared.f64 	%fd12, [%r6];
	ld.shared.f64 	%fd13, [%r9];
	fma.rn.f64 	%fd14, %fd12, %fd13, %fd62;
	ld.shared.f64 	%fd15, [%r6+8];
	ld.shared.f64 	%fd16, [%r9+128];
	fma.rn.f64 	%fd17, %fd15, %fd16, %fd14;
	ld.shared.f64 	%fd18, [%r6+16];
	ld.shared.f64 	%fd19, [%r9+256];
	fma.rn.f64 	%fd20, %fd18, %fd19, %fd17;
	ld.shared.f64 	%fd21, [%r6+24];
	ld.shared.f64 	%fd22, [%r9+384];
	fma.rn.f64 	%fd23, %fd21, %fd22, %fd20;
	ld.shared.f64 	%fd24, [%r6+32];
	ld.shared.f64 	%fd25, [%r9+512];
	fma.rn.f64 	%fd26, %fd24, %fd25, %fd23;
	ld.shared.f64 	%fd27, [%r6+40];
	ld.shared.f64 	%fd28, [%r9+640];
	fma.rn.f64 	%fd29, %fd27, %fd28, %fd26;
	ld.shared.f64 	%fd30, [%r6+48];
	ld.shared.f64 	%fd31, [%r9+768];
	fma.rn.f64 	%fd32, %fd30, %fd31, %fd29;
	ld.shared.f64 	%fd33, [%r6+56];
	ld.shared.f64 	%fd34, [%r9+896];
	fma.rn.f64 	%fd35, %fd33, %fd34, %fd32;
	ld.shared.f64 	%fd36, [%r6+64];
	ld.shared.f64 	%fd37, [%r9+1024];
	fma.rn.f64 	%fd38, %fd36, %fd37, %fd35;
	ld.shared.f64 	%fd39, [%r6+72];
	ld.shared.f64 	%fd40, [%r9+1152];
	fma.rn.f64 	%fd41, %fd39, %fd40, %fd38;
	ld.shared.f64 	%fd42, [%r6+80];
	ld.shared.f64 	%fd43, [%r9+1280];
	fma.rn.f64 	%fd44, %fd42, %fd43, %fd41;
	ld.shared.f64 	%fd45, [%r6+88];
	ld.shared.f64 	%fd46, [%r9+1408];
	fma.rn.f64 	%fd47, %fd45, %fd46, %fd44;
	ld.shared.f64 	%fd48, [%r6+96];
	ld.shared.f64 	%fd49, [%r9+1536];
	fma.rn.f64 	%fd50, %fd48, %fd49, %fd47;
	ld.shared.f64 	%fd51, [%r6+104];
	ld.shared.f64 	%fd52, [%r9+1664];
	fma.rn.f64 	%fd53, %fd51, %fd52, %fd50;
	ld.shared.f64 	%fd54, [%r6+112];
	ld.shared.f64 	%fd55, [%r9+1792];
	fma.rn.f64 	%fd56, %fd54, %fd55, %fd53;
	ld.shared.f64 	%fd57, [%r6+120];
	ld.shared.f64 	%fd58, [%r9+1920];
	fma.rn.f64 	%fd62, %fd57, %fd58, %fd56;
	bar.sync 	0;
	add.s32 	%r42, %r42, 1;
	setp.ne.s32 	%p6, %r42, 0;
	add.s32 	%r41, %r41, %r12;
	add.s32 	%r40, %r40, 16;
	add.s32 	%r39, %r39, 16;
	add.s32 	%r38, %r38, 16;
	@%p6 bra 	$L__BB1_2;
$L__BB1_7:
	max.s32 	%r36, %r2, %r5;
	setp.ge.s32 	%p7, %r36, %r24;
	@%p7 bra 	$L__BB1_9;
	mad.lo.s32 	%r37, %r24, %r2, %r5;
	cvta.to.global.u64 	%rd10, %rd5;
	mul.wide.s32 	%rd11, %r37, 8;
	add.s64 	%rd12, %rd10, %rd11;
	st.global.f64 	[%rd12], %fd62;
$L__BB1_9:
	ret;

}


// ===== COMPILED SASS (sm_100) =====

	.target	sm_100

	.elftype	@"ET_EXEC"


//--------------------- .note.nv.tkinfo           --------------------------
	.section	.note.nv.tkinfo,"",@"SHT_NOTE"
	.sectionflags	@"SHF_NOTE_NV_TKINFO"
	.tkinfo
        /*0018*/ 	.word	0x00000002
        /*0030*/ 	.string	""
        /*0030*/ 	.string	"ptxas"
        /*0030*/ 	.string	"Cuda compilation tools, release 13.0, V13.0.88"
        /*0030*/ 	.string	"Build cuda_13.0.r13.0/compiler.36424714_0"
        /*0030*/ 	.string	"-arch sm_100 -m 64 "



//--------------------- .note.nv.cuinfo           --------------------------
	.section	.note.nv.cuinfo,"",@"SHT_NOTE"
	.sectionflags	@"SHF_NOTE_NV_CUINFO"
        /*0018*/ 	.short	0x0002
        /*001a*/ 	.short	0x0064
        /*001c*/ 	.short	0x0082
	.zero		2


//--------------------- .nv.info                  --------------------------
	.section	.nv.info,"",@"SHT_CUDA_INFO"
	.align	4


	//----- nvinfo : EIATTR_REGCOUNT
	.align		4
        /*0000*/ 	.byte	0x04, 0x2f
        /*0002*/ 	.short	(.L_1 - .L_0)
	.align		4
.L_0:
        /*0004*/ 	.word	index@(_Z19matmul_naive_kernelPdS_S_i)
        /*0008*/ 	.word	0x0000001e


	//----- nvinfo : EIATTR_FRAME_SIZE
	.align		4
.L_1:
        /*000c*/ 	.byte	0x04, 0x11
        /*000e*/ 	.short	(.L_3 - .L_2)
	.align		4
.L_2:
        /*0010*/ 	.word	index@(_Z19matmul_naive_kernelPdS_S_i)
        /*0014*/ 	.word	0x00000000


	//----- nvinfo : EIATTR_REGCOUNT
	.align		4
.L_3:
        /*0018*/ 	.byte	0x04, 0x2f
        /*001a*/ 	.short	(.L_5 - .L_4)
	.align		4
.L_4:
        /*001c*/ 	.word	index@(_Z20matmul_shared_kernelPdS_S_i)
        /*0020*/ 	.word	0x00000020


	//----- nvinfo : EIATTR_FRAME_SIZE
	.align		4
.L_5:
        /*0024*/ 	.byte	0x04, 0x11
        /*0026*/ 	.short	(.L_7 - .L_6)
	.align		4
.L_6:
        /*0028*/ 	.word	index@(_Z20matmul_shared_kernelPdS_S_i)
        /*002c*/ 	.word	0x00000000


	//----- nvinfo : EIATTR_MIN_STACK_SIZE
	.align		4
.L_7:
        /*0030*/ 	.byte	0x04, 0x12
        /*0032*/ 	.short	(.L_9 - .L_8)
	.align		4
.L_8:
        /*0034*/ 	.word	index@(_Z20matmul_shared_kernelPdS_S_i)
        /*0038*/ 	.word	0x00000000


	//----- nvinfo : EIATTR_MIN_STACK_SIZE
	.align		4
.L_9:
        /*003c*/ 	.byte	0x04, 0x12
        /*003e*/ 	.short	(.L_11 - .L_10)
	.align		4
.L_10:
        /*0040*/ 	.word	index@(_Z19matmul_naive_kernelPdS_S_i)
        /*0044*/ 	.word	0x00000000
.L_11:


//--------------------- .nv.compat                --------------------------
	.section	.nv.compat,"",@"SHT_CUDA_COMPAT_INFO"
	.align	4
        /*0000*/ 	.byte	0x02, 0x09, 0x00, 0x00, 0x02, 0x02, 0x01, 0x00, 0x02, 0x05, 0x05, 0x00, 0x03, 0x07, 0x01, 0x01
        /*0010*/ 	.byte	0x02, 0x03, 0x00, 0x00, 0x02, 0x06, 0x01, 0x00, 0x04, 0x0b, 0x08, 0x00, 0x01, 0x00, 0x00, 0x00
        /*0020*/ 	.byte	0x00, 0x00, 0x00, 0x00


//--------------------- .nv.info._Z20matmul_shared_kernelPdS_S_i --------------------------
	.section	.nv.info._Z20matmul_shared_kernelPdS_S_i,"",@"SHT_CUDA_INFO"
	.sectionflags	@""
	.align	4


	//----- nvinfo : EIATTR_CUDA_API_VERSION
	.align		4
        /*0000*/ 	.byte	0x04, 0x37
        /*0002*/ 	.short	(.L_13 - .L_12)
.L_12:
        /*0004*/ 	.word	0x00000082


	//----- nvinfo : EIATTR_KPARAM_INFO
	.align		4
.L_13:
        /*0008*/ 	.byte	0x04, 0x17
        /*000a*/ 	.short	(.L_15 - .L_14)
.L_14:
        /*000c*/ 	.word	0x00000000
        /*0010*/ 	.short	0x0003
        /*0012*/ 	.short	0x0018
        /*0014*/ 	.byte	0x00, 0xf0, 0x11, 0x00


	//----- nvinfo : EIATTR_KPARAM_INFO
	.align		4
.L_15:
        /*0018*/ 	.byte	0x04, 0x17
        /*001a*/ 	.short	(.L_17 - .L_16)
.L_16:
        /*001c*/ 	.word	0x00000000
        /*0020*/ 	.short	0x0002
        /*0022*/ 	.short	0x0010
        /*0024*/ 	.byte	0x00, 0xf5, 0x21, 0x00


	//----- nvinfo : EIATTR_KPARAM_INFO
	.align		4
.L_17:
        /*0028*/ 	.byte	0x04, 0x17
        /*002a*/ 	.short	(.L_19 - .L_18)
.L_18:
        /*002c*/ 	.word	0x00000000
        /*0030*/ 	.short	0x0001
        /*0032*/ 	.short	0x0008
        /*0034*/ 	.byte	0x00, 0xf5, 0x21, 0x00


	//----- nvinfo : EIATTR_KPARAM_INFO
	.align		4
.L_19:
        /*0038*/ 	.byte	0x04, 0x17
        /*003a*/ 	.short	(.L_21 - .L_20)
.L_20:
        /*003c*/ 	.word	0x00000000
        /*0040*/ 	.short	0x0000
        /*0042*/ 	.short	0x0000
        /*0044*/ 	.byte	0x00, 0xf5, 0x21, 0x00


	//----- nvinfo : EIATTR_SPARSE_MMA_MASK
	.align		4
.L_21:
        /*0048*/ 	.byte	0x03, 0x50
        /*004a*/ 	.short	0x0000


	//----- nvinfo : EIATTR_MAXREG_COUNT
	.align		4
        /*004c*/ 	.byte	0x03, 0x1b
        /*004e*/ 	.short	0x00ff


	//----- nvinfo : EIATTR_NUM_BARRIERS
	.align		4
        /*0050*/ 	.byte	0x02, 0x4c
        /*0052*/ 	.byte	0x01
	.zero		1


	//----- nvinfo : EIATTR_MERCURY_ISA_VERSION
	.align		4
        /*0054*/ 	.byte	0x03, 0x5f
        /*0056*/ 	.short	0x0101


	//----- nvinfo : EIATTR_VRC_CTA_INIT_COUNT
	.align		4
        /*0058*/ 	.byte	0x02, 0x4a
	.zero		1
	.zero		1


	//----- nvinfo : EIATTR_EXIT_INSTR_OFFSETS
	.align		4
        /*005c*/ 	.byte	0x04, 0x1c
        /*005e*/ 	.short	(.L_23 - .L_22)


	//   ....[0]....
.L_22:
        /*0060*/ 	.word	0x00000600


	//   ....[1]....
        /*0064*/ 	.word	0x00000650


	//----- nvinfo : EIATTR_CBANK_PARAM_SIZE
	.align		4
.L_23:
        /*0068*/ 	.byte	0x03, 0x19
        /*006a*/ 	.short	0x001c


	//----- nvinfo : EIATTR_PARAM_CBANK
	.align		4
        /*006c*/ 	.byte	0x04, 0x0a
        /*006e*/ 	.short	(.L_25 - .L_24)
	.align		4
.L_24:
        /*0070*/ 	.word	index@(.nv.constant0._Z20matmul_shared_kernelPdS_S_i)
        /*0074*/ 	.short	0x0380
        /*0076*/ 	.short	0x001c


	//----- nvinfo : EIATTR_SW_WAR
	.align		4
.L_25:
        /*0078*/ 	.byte	0x04, 0x36
        /*007a*/ 	.short	(.L_27 - .L_26)
.L_26:
        /*007c*/ 	.word	0x00000008
.L_27:


//--------------------- .nv.info._Z19matmul_naive_kernelPdS_S_i --------------------------
	.section	.nv.info._Z19matmul_naive_kernelPdS_S_i,"",@"SHT_CUDA_INFO"
	.sectionflags	@""
	.align	4


	//----- nvinfo : EIATTR_CUDA_API_VERSION
	.align		4
        /*0000*/ 	.byte	0x04, 0x37
        /*0002*/ 	.short	(.L_29 - .L_28)
.L_28:
        /*0004*/ 	.word	0x00000082


	//----- nvinfo : EIATTR_KPARAM_INFO
	.align		4
.L_29:
        /*0008*/ 	.byte	0x04, 0x17
        /*000a*/ 	.short	(.L_31 - .L_30)
.L_30:
        /*000c*/ 	.word	0x00000000
        /*0010*/ 	.short	0x0003
        /*0012*/ 	.short	0x0018
        /*0014*/ 	.byte	0x00, 0xf0, 0x11, 0x00


	//----- nvinfo : EIATTR_KPARAM_INFO
	.align		4
.L_31:
        /*0018*/ 	.byte	0x04, 0x17
        /*001a*/ 	.short	(.L_33 - .L_32)
.L_32:
        /*001c*/ 	.word	0x00000000
        /*0020*/ 	.short	0x0002
        /*0022*/ 	.short	0x0010
        /*0024*/ 	.byte	0x00, 0xf5, 0x21, 0x00


	//----- nvinfo : EIATTR_KPARAM_INFO
	.align		4
.L_33:
        /*0028*/ 	.byte	0x04, 0x17
        /*002a*/ 	.short	(.L_35 - .L_34)
.L_34:
        /*002c*/ 	.word	0x00000000
        /*0030*/ 	.short	0x0001
        /*0032*/ 	.short	0x0008
        /*0034*/ 	.byte	0x00, 0xf5, 0x21, 0x00


	//----- nvinfo : EIATTR_KPARAM_INFO
	.align		4
.L_35:
        /*0038*/ 	.byte	0x04, 0x17
        /*003a*/ 	.short	(.L_37 - .L_36)
.L_36:
        /*003c*/ 	.word	0x00000000
        /*0040*/ 	.short	0x0000
        /*0042*/ 	.short	0x0000
        /*0044*/ 	.byte	0x00, 0xf5, 0x21, 0x00


	//----- nvinfo : EIATTR_SPARSE_MMA_MASK
	.align		4
.L_37:
        /*0048*/ 	.byte	0x03, 0x50
        /*004a*/ 	.short	0x0000


	//----- nvinfo : EIATTR_MAXREG_COUNT
	.align		4
        /*004c*/ 	.byte	0x03, 0x1b
        /*004e*/ 	.short	0x00ff


	//----- nvinfo : EIATTR_MERCURY_ISA_VERSION
	.align		4
        /*0050*/ 	.byte	0x03, 0x5f
        /*0052*/ 	.short	0x0101


	//----- nvinfo : EIATTR_VRC_CTA_INIT_COUNT
	.align		4
        /*0054*/ 	.byte	0x02, 0x4a
	.zero		1
	.zero		1


	//----- nvinfo : EIATTR_EXIT_INSTR_OFFSETS
	.align		4
        /*0058*/ 	.byte	0x04, 0x1c
        /*005a*/ 	.short	(.L_39 - .L_38)


	//   ....[0]....
.L_38:
        /*005c*/ 	.word	0x000000c0


	//   ....[1]....
        /*0060*/ 	.word	0x00000ad0


	//----- nvinfo : EIATTR_CBANK_PARAM_SIZE
	.align		4
.L_39:
        /*0064*/ 	.byte	0x03, 0x19
        /*0066*/ 	.short	0x001c


	//----- nvinfo : EIATTR_PARAM_CBANK
	.align		4
        /*0068*/ 	.byte	0x04, 0x0a
        /*006a*/ 	.short	(.L_41 - .L_40)
	.align		4
.L_40:
        /*006c*/ 	.word	index@(.nv.constant0._Z19matmul_naive_kernelPdS_S_i)
        /*0070*/ 	.short	0x0380
        /*0072*/ 	.short	0x001c


	//----- nvinfo : EIATTR_SW_WAR
	.align		4
.L_41:
        /*0074*/ 	.byte	0x04, 0x36
        /*0076*/ 	.short	(.L_43 - .L_42)
.L_42:
        /*0078*/ 	.word	0x00000008
.L_43:


//--------------------- .nv.callgraph             --------------------------
	.section	.nv.callgraph,"",@"SHT_CUDA_CALLGRAPH"
	.align	4
	.sectionentsize	8
	.align		4
        /*0000*/ 	.word	0x00000000
	.align		4
        /*0004*/ 	.word	0xffffffff
	.align		4
        /*0008*/ 	.word	0x00000000
	.align		4
        /*000c*/ 	.word	0xfffffffe
	.align		4
        /*0010*/ 	.word	0x00000000
	.align		4
        /*0014*/ 	.word	0xfffffffd
	.align		4
        /*0018*/ 	.word	0x00000000
	.align		4
        /*001c*/ 	.word	0xfffffffc


//--------------------- .text._Z20matmul_shared_kernelPdS_S_i --------------------------
	.section	.text._Z20matmul_shared_kernelPdS_S_i,"ax",@progbits
	.align	128
        .global         _Z20matmul_shared_kernelPdS_S_i
        .type           _Z20matmul_shared_kernelPdS_S_i,@function
        .size           _Z20matmul_shared_kernelPdS_S_i,(.L_x_8 - _Z20matmul_shared_kernelPdS_S_i)
        .other          _Z20matmul_shared_kernelPdS_S_i,@"STO_CUDA_ENTRY STV_DEFAULT"
_Z20matmul_shared_kernelPdS_S_i:
.text._Z20matmul_shared_kernelPdS_S_i:
[----:B------:R-:W-:Y:S01]  /*0000*/  LDC R1, c[0x0][0x37c] ;  /* 0x0000df00ff017b82 */ /* 0x000fe20000000800 */
[----:B------:R-:W0:Y:S01]  /*0010*/  LDCU UR4, c[0x0][0x398] ;  /* 0x00007300ff0477ac */ /* 0x000e220008000800 */
[----:B------:R-:W1:Y:S01]  /*0020*/  S2R R20, SR_CTAID.Y ;  /* 0x0000000000147919 */ /* 0x000e620000002600 */
[----:B------:R-:W-:Y:S01]  /*0030*/  CS2R R10, SRZ ;  /* 0x00000000000a7805 */ /* 0x000fe2000001ff00 */
[----:B------:R-:W2:Y:S01]  /*0040*/  LDCU.64 UR8, c[0x0][0x358] ;  /* 0x00006b00ff0877ac */ /* 0x000ea20008000a00 */
[----:B------:R-:W1:Y:S01]  /*0050*/  S2R R18, SR_TID.Y ;  /* 0x0000000000127919 */ /* 0x000e620000002200 */
[----:B------:R-:W3:Y:S01]  /*0060*/  S2R R4, SR_CTAID.X ;  /* 0x0000000000047919 */ /* 0x000ee20000002500 */
[----:B------:R-:W3:Y:S01]  /*0070*/  S2R R19, SR_TID.X ;  /* 0x0000000000137919 */ /* 0x000ee20000002100 */
[----:B0-----:R-:W-:-:S05]  /*0080*/  IMAD.U32 R6, RZ, RZ, UR4 ;  /* 0x00000004ff067e24 */ /* 0x001fca000f8e00ff */
[----:B------:R-:W-:Y:S01]  /*0090*/  ISETP.GE.AND P0, PT, R6, 0x1, PT ;  /* 0x000000010600780c */ /* 0x000fe20003f06270 */
[----:B-1----:R-:W-:Y:S02]  /*00a0*/  IMAD R20, R20, 0x10, R18 ;  /* 0x0000001014147824 */ /* 0x002fe400078e0212 */
[----:B---3--:R-:W-:-:S10]  /*00b0*/  IMAD R21, R4, 0x10, R19 ;  /* 0x0000001004157824 */ /* 0x008fd400078e0213 */
[----:B--2---:R-:W-:Y:S05]  /*00c0*/  @!P0 BRA `(.L_x_0) ;  /* 0x0000000400448947 */ /* 0x004fea0003800000 */
[----:B------:R-:W0:Y:S01]  /*00d0*/  S2UR UR6, SR_CgaCtaId ;  /* 0x00000000000679c3 */ /* 0x000e220000008800 */
[----:B------:R-:W-:Y:S01]  /*00e0*/  UMOV UR4, 0x400 ;  /* 0x0000040000047882 */ /* 0x000fe20000000000 */
[----:B------:R-:W-:Y:S01]  /*00f0*/  IADD3 R2, PT, PT, R6, 0xf, RZ ;  /* 0x0000000f06027810 */ /* 0x000fe20007ffe0ff */
[----:B------:R-:W-:Y:S01]  /*0100*/  UIADD3 UR5, UPT, UPT, UR4, 0x800, URZ ;  /* 0x0000080004057890 */ /* 0x000fe2000fffe0ff */
[-CC-:B------:R-:W-:Y:S01]  /*0110*/  IMAD R17, R18, R6.reuse, R19.reuse ;  /* 0x0000000612117224 */ /* 0x180fe200078e0213 */
[----:B------:R-:W-:Y:S02]  /*0120*/  CS2R R10, SRZ ;  /* 0x00000000000a7805 */ /* 0x000fe4000001ff00 */
[----:B------:R-:W-:Y:S01]  /*0130*/  SHF.R.U32.HI R2, RZ, 0x4, R2 ;  /* 0x00000004ff027819 */ /* 0x000fe20000011602 */
[----:B------:R-:W-:Y:S01]  /*0140*/  IMAD R7, R20, R6, R19 ;  /* 0x0000000614077224 */ /* 0x000fe200078e0213 */
[----:B------:R-:W1:Y:S01]  /*0150*/  LDC R0, c[0x0][0x398] ;  /* 0x0000e600ff007b82 */ /* 0x000e620000000800 */
[----:B------:R-:W-:-:S02]  /*0160*/  IMAD R17, R4, 0x10, R17 ;  /* 0x0000001004117824 */ /* 0x000fc400078e0211 */
[----:B------:R-:W-:Y:S01]  /*0170*/  IMAD.MOV R16, RZ, RZ, -R2 ;  /* 0x000000ffff107224 */ /* 0x000fe200078e0a02 */
[----:B0-----:R-:W-:Y:S02]  /*0180*/  ULEA UR5, UR6, UR5, 0x18 ;  /* 0x0000000506057291 */ /* 0x001fe4000f8ec0ff */
[----:B------:R-:W-:-:S04]  /*0190*/  ULEA UR4, UR6, UR4, 0x18 ;  /* 0x0000000406047291 */ /* 0x000fc8000f8ec0ff */
[----:B------:R-:W-:Y:S02]  /*01a0*/  LEA R3, R19, UR5, 0x3 ;  /* 0x0000000513037c11 */ /* 0x000fe4000f8e18ff */
[----:B------:R-:W-:-:S03]  /*01b0*/  LEA R5, R18, UR4, 0x7 ;  /* 0x0000000412057c11 */ /* 0x000fc6000f8e38ff */
[----:B------:R-:W-:Y:S01]  /*01c0*/  IMAD R2, R18, 0x80, R3 ;  /* 0x0000008012027824 */ /* 0x000fe200078e0203 */
[----:B------:R-:W-:-:S07]  /*01d0*/  LEA R4, R19, R5, 0x3 ;  /* 0x0000000513047211 */ /* 0x000fce00078e18ff */
.L_x_1:
[----:B-1----:R-:W-:Y:S01]  /*01e0*/  IMAD.MOV.U32 R6, RZ, RZ, R0 ;  /* 0x000000ffff067224 */ /* 0x002fe200078e0000 */
[----:B------:R-:W-:Y:S02]  /*01f0*/  VIMNMX.U32 R9, PT, PT, R20, R19, !PT ;  /* 0x0000001314097248 */ /* 0x000fe40007fe0000 */
[----:B------:R-:W-:Y:S02]  /*0200*/  CS2R R28, SRZ ;  /* 0x00000000001c7805 */ /* 0x000fe4000001ff00 */
[----:B------:R-:W-:Y:S02]  /*0210*/  CS2R R26, SRZ ;  /* 0x00000000001a7805 */ /* 0x000fe4000001ff00 */
[-C--:B------:R-:W-:Y:S02]  /*0220*/  ISETP.GE.U32.AND P0, PT, R18, R6.reuse, PT ;  /* 0x000000061200720c */ /* 0x080fe40003f06070 */
[-C--:B------:R-:W-:Y:S02]  /*0230*/  ISETP.GE.U32.AND P1, PT, R9, R6.reuse, PT ;  /* 0x000000060900720c */ /* 0x080fe40003f26070 */
[----:B------:R-:W-:-:S11]  /*0240*/  ISETP.GE.OR P0, PT, R21, R6, P0 ;  /* 0x000000061500720c */ /* 0x000fd60000706670 */
[----:B------:R-:W0:Y:S08]  /*0250*/  @!P1 LDC.64 R12, c[0x0][0x380] ;  /* 0x0000e000ff0c9b82 */ /* 0x000e300000000a00 */
[----:B------:R-:W1:Y:S01]  /*0260*/  @!P0 LDC.64 R8, c[0x0][0x388] ;  /* 0x0000e200ff088b82 */ /* 0x000e620000000a00 */
[----:B0-----:R-:W-:-:S05]  /*0270*/  @!P1 IMAD.WIDE.U32 R14, R7, 0x8, R12 ;  /* 0x00000008070e9825 */ /* 0x001fca00078e000c */
[----:B------:R-:W2:Y:S01]  /*0280*/  @!P1 LDG.E.64 R28, desc[UR8][R14.64] ;  /* 0x000000080e1c9981 */ /* 0x000ea2000c1e1b00 */
[----:B-1----:R-:W-:-:S05]  /*0290*/  @!P0 IMAD.WIDE.U32 R8, R17, 0x8, R8 ;  /* 0x0000000811088825 */ /* 0x002fca00078e0008 */
[----:B------:R-:W3:Y:S04]  /*02a0*/  @!P0 LDG.E.64 R26, desc[UR8][R8.64] ;  /* 0x00000008081a8981 */ /* 0x000ee8000c1e1b00 */
[----:B--2---:R-:W-:Y:S04]  /*02b0*/  STS.64 [R4], R28 ;  /* 0x0000001c04007388 */ /* 0x004fe80000000a00 */
[----:B---3--:R-:W-:Y:S01]  /*02c0*/  STS.64 [R2], R26 ;  /* 0x0000001a02007388 */ /* 0x008fe20000000a00 */
[----:B------:R-:W-:Y:S06]  /*02d0*/  BAR.SYNC.DEFER_BLOCKING 0x0 ;  /* 0x0000000000007b1d */ /* 0x000fec0000010000 */
[----:B------:R-:W-:Y:S04]  /*02e0*/  LDS.64 R24, [R3] ;  /* 0x0000000003187984 */ /* 0x000fe80000000a00 */
[----:B------:R-:W0:Y:S04]  /*02f0*/  LDS.128 R12, [R5] ;  /* 0x00000000050c7984 */ /* 0x000e280000000c00 */
[----:B------:R-:W1:Y:S01]  /*0300*/  LDS.64 R22, [R3+0x80] ;  /* 0x0000800003167984 */ /* 0x000e620000000a00 */
[----:B0-----:R-:W-:-:S03]  /*0310*/  DFMA R24, R12, R24, R10 ;  /* 0x000000180c18722b */ /* 0x001fc6000000000a */
[----:B------:R-:W-:Y:S04]  /*0320*/  LDS.64 R12, [R3+0x100] ;  /* 0x00010000030c7984 */ /* 0x000fe80000000a00 */
[----:B------:R-:W0:Y:S01]  /*0330*/  LDS.128 R8, [R5+0x10] ;  /* 0x0000100005087984 */ /* 0x000e220000000c00 */
[----:B-1----:R-:W-:-:S03]  /*0340*/  DFMA R14, R22, R14, R24 ;  /* 0x0000000e160e722b */ /* 0x002fc60000000018 */
[----:B------:R-:W1:Y:S04]  /*0350*/  LDS.64 R22, [R3+0x180] ;  /* 0x0001800003167984 */ /* 0x000e680000000a00 */
[----:B------:R-:W-:Y:S01]  /*0360*/  LDS.64 R24, [R3+0x200] ;  /* 0x0002000003187984 */ /* 0x000fe20000000a00 */
[----:B0-----:R-:W-:-:S03]  /*0370*/  DFMA R8, R8, R12, R14 ;  /* 0x0000000c0808722b */ /* 0x001fc6000000000e */
[----:B------:R-:W0:Y:S05]  /*0380*/  LDS.128 R12, [R5+0x20] ;  /* 0x00002000050c7984 */ /* 0x000e2a0000000c00 */
[----:B-1----:R-:W-:Y:S01]  /*0390*/  DFMA R8, R22, R10, R8 ;  /* 0x0000000a1608722b */ /* 0x002fe20000000008 */
[----:B------:R-:W1:Y:S07]  /*03a0*/  LDS.64 R22, [R3+0x280] ;  /* 0x0002800003167984 */ /* 0x000e6e0000000a00 */
[----:B0-----:R-:W-:Y:S01]  /*03b0*/  DFMA R24, R12, R24, R8 ;  /* 0x000000180c18722b */ /* 0x001fe20000000008 */
[----:B------:R-:W-:Y:S04]  /*03c0*/  LDS.64 R12, [R3+0x300] ;  /* 0x00030000030c7984 */ /* 0x000fe80000000a00 */
[----:B------:R-:W0:Y:S03]  /*03d0*/  LDS.128 R8, [R5+0x30] ;  /* 0x0000300005087984 */ /* 0x000e260000000c00 */
[----:B-1----:R-:W-:Y:S01]  /*03e0*/  DFMA R14, R22, R14, R24 ;  /* 0x0000000e160e722b */ /* 0x002fe20000000018 */
[----:B------:R-:W1:Y:S04]  /*03f0*/  LDS.64 R22, [R3+0x380] ;  /* 0x0003800003167984 */ /* 0x000e680000000a00 */
[----:B------:R-:W-:Y:S03]  /*0400*/  LDS.64 R24, [R3+0x400] ;  /* 0x0004000003187984 */ /* 0x000fe60000000a00 */
[----:B0-----:R-:W-:-:S02]  /*0410*/  DFMA R8, R8, R12, R14 ;  /* 0x0000000c0808722b */ /* 0x001fc4000000000e */
[----:B------:R-:W0:Y:S06]  /*0420*/  LDS.128 R12, [R5+0x40] ;  /* 0x00004000050c7984 */ /* 0x000e2c0000000c00 */
        /* <DEDUP_REMOVED lines=16> */
[----:B------:R-:W1:Y:S01]  /*0530*/  LDS.64 R14, [R3+0x780] ;  /* 0x00078000030e7984 */ /* 0x000e620000000a00 */
[----:B------:R-:W-:Y:S01]  /*0540*/  IADD3 R16, PT, PT, R16, 0x1, RZ ;  /* 0x0000000110107810 */ /* 0x000fe20007ffe0ff */
[----:B------:R-:W-:Y:S03]  /*0550*/  BAR.SYNC.DEFER_BLOCKING 0x0 ;  /* 0x0000000000007b1d */ /* 0x000fe60000010000 */
[----:B------:R-:W-:Y:S01]  /*0560*/  ISETP.NE.AND P0, PT, R16, RZ, PT ;  /* 0x000000ff1000720c */ /* 0x000fe20003f05270 */
[----:B------:R-:W-:Y:S01]  /*0570*/  VIADD R19, R19, 0x10 ;  /* 0x0000001013137836 */ /* 0x000fe20000000000 */
[----:B------:R-:W-:Y:S01]  /*0580*/  IADD3 R7, PT, PT, R7, 0x10, RZ ;  /* 0x0000001007077810 */ /* 0x000fe20007ffe0ff */
[----:B------:R-:W-:-:S02]  /*0590*/  VIADD R18, R18, 0x10 ;  /* 0x0000001012127836 */ /* 0x000fc40000000000 */
[----:B------:R-:W-:Y:S01]  /*05a0*/  IMAD R17, R6, 0x10, R17 ;  /* 0x0000001006117824 */ /* 0x000fe200078e0211 */
[----:B0-----:R-:W-:-:S08]  /*05b0*/  DFMA R8, R8, R12, R22 ;  /* 0x0000000c0808722b */ /* 0x001fd00000000016 */
[----:B-1----:R-:W-:Y:S01]  /*05c0*/  DFMA R10, R14, R10, R8 ;  /* 0x0000000a0e0a722b */ /* 0x002fe20000000008 */
[----:B------:R-:W-:Y:S10]  /*05d0*/  @P0 BRA `(.L_x_1) ;  /* 0xfffffffc00000947 */ /* 0x000ff4000383ffff */
.L_x_0:
[----:B------:R-:W-:-:S04]  /*05e0*/  VIMNMX R3, PT, PT, R20, R21, !PT ;  /* 0x0000001514037248 */ /* 0x000fc80007fe0100 */
[----:B------:R-:W-:-:S13]  /*05f0*/  ISETP.GE.AND P0, PT, R3, R6, PT ;  /* 0x000000060300720c */ /* 0x000fda0003f06270 */
[----:B------:R-:W-:Y:S05]  /*0600*/  @P0 EXIT ;  /* 0x000000000000094d */ /* 0x000fea0003800000 */
[----:B------:R-:W0:Y:S01]  /*0610*/  LDC.64 R2, c[0x0][0x390] ;  /* 0x0000e400ff027b82 */ /* 0x000e220000000a00 */
[----:B------:R-:W-:-:S04]  /*0620*/  IMAD R21, R20, R6, R21 ;  /* 0x0000000614157224 */ /* 0x000fc800078e0215 */
[----:B0-----:R-:W-:-:S05]  /*0630*/  IMAD.WIDE R2, R21, 0x8, R2 ;  /* 0x0000000815027825 */ /* 0x001fca00078e0202 */
[----:B------:R-:W-:Y:S01]  /*0640*/  STG.E.64 desc[UR8][R2.64], R10 ;  /* 0x0000000a02007986 */ /* 0x000fe2000c101b08 */
[----:B------:R-:W-:Y:S05]  /*0650*/  EXIT ;  /* 0x000000000000794d */ /* 0x000fea0003800000 */
.L_x_2:
[----:B------:R-:W-:-:S00]  /*0660*/  BRA `(.L_x_2) ;  /* 0xfffffffc00fc7947 */ /* 0x000fc0000383ffff */
[----:B------:R-:W-:-:S00]  /*0670*/  NOP ;  /* 0x0000000000007918 */ /* 0x000fc00000000000 */
        /* <DEDUP_REMOVED lines=8> */
.L_x_8:


//--------------------- .text._Z19matmul_naive_kernelPdS_S_i --------------------------
	.section	.text._Z19matmul_naive_kernelPdS_S_i,"ax",@progbits
	.align	128
        .global         _Z19matmul_naive_kernelPdS_S_i
        .type           _Z19matmul_naive_kernelPdS_S_i,@function
        .size           _Z19matmul_naive_kernelPdS_S_i,(.L_x_9 - _Z19matmul_naive_kernelPdS_S_i)
        .other          _Z19matmul_naive_kernelPdS_S_i,@"STO_CUDA_ENTRY STV_DEFAULT"
_Z19matmul_naive_kernelPdS_S_i:
.text._Z19matmul_naive_kernelPdS_S_i:
[----:B------:R-:W-:Y:S01]  /*0000*/  LDC R1, c[0x0][0x37c] ;  /* 0x0000df00ff017b82 */ /* 0x000fe20000000800 */
[----:B------:R-:W0:Y:S07]  /*0010*/  S2R R0, SR_TID.Y ;  /* 0x0000000000007919 */ /* 0x000e2e0000002200 */
[----:B------:R-:W0:Y:S01]  /*0020*/  S2UR UR4, SR_CTAID.Y ;  /* 0x00000000000479c3 */ /* 0x000e220000002600 */
[----:B------:R-:W1:Y:S01]  /*0030*/  LDCU UR18, c[0x0][0x398] ;  /* 0x00007300ff1277ac */ /* 0x000e620008000800 */
[----:B------:R-:W2:Y:S06]  /*0040*/  S2R R3, SR_TID.X ;  /* 0x0000000000037919 */ /* 0x000eac0000002100 */
[----:B------:R-:W0:Y:S08]  /*0050*/  LDC R21, c[0x0][0x364] ;  /* 0x0000d900ff157b82 */ /* 0x000e300000000800 */
[----:B------:R-:W2:Y:S08]  /*0060*/  S2UR UR5, SR_CTAID.X ;  /* 0x00000000000579c3 */ /* 0x000eb00000002500 */
[----:B------:R-:W2:Y:S01]  /*0070*/  LDC R2, c[0x0][0x360] ;  /* 0x0000d800ff027b82 */ /* 0x000ea20000000800 */
[----:B0-----:R-:W-:-:S02]  /*0080*/  IMAD R21, R21, UR4, R0 ;  /* 0x0000000415157c24 */ /* 0x001fc4000f8e0200 */
[----:B--2---:R-:W-:-:S05]  /*0090*/  IMAD R0, R2, UR5, R3 ;  /* 0x0000000502007c24 */ /* 0x004fca000f8e0203 */
[----:B------:R-:W-:-:S04]  /*00a0*/  VIMNMX R2, PT, PT, R21, R0, !PT ;  /* 0x0000000015027248 */ /* 0x000fc80007fe0100 */
[----:B-1----:R-:W-:-:S13]  /*00b0*/  ISETP.GE.AND P0, PT, R2, UR18, PT ;  /* 0x0000001202007c0c */ /* 0x002fda000bf06270 */
[----:B------:R-:W-:Y:S05]  /*00c0*/  @P0 EXIT ;  /* 0x000000000000094d */ /* 0x000fea0003800000 */
[----:B------:R-:W-:Y:S02]  /*00d0*/  UISETP.GE.U32.AND UP0, UPT, UR18, 0x8, UPT ;  /* 0x000000081200788c */ /* 0x000fe4000bf06070 */
[----:B------:R-:W-:Y:S01]  /*00e0*/  IMAD R21, R21, UR18, RZ ;  /* 0x0000001215157c24 */ /* 0x000fe2000f8e02ff */
[----:B------:R-:W-:Y:S01]  /*00f0*/  CS2R R12, SRZ ;  /* 0x00000000000c7805 */ /* 0x000fe2000001ff00 */
[----:B------:R-:W0:Y:S01]  /*0100*/  LDCU.64 UR16, c[0x0][0x358] ;  /* 0x00006b00ff1077ac */ /* 0x000e220008000a00 */
[----:B------:R-:W-:-:S04]  /*0110*/  UMOV UR4, URZ ;  /* 0x000000ff00047c82 */ /* 0x000fc80008000000 */
[----:B------:R-:W-:Y:S05]  /*0120*/  BRA.U !UP0, `(.L_x_3) ;  /* 0x0000000508147547 */ /* 0x000fea000b800000 */
[----:B------:R-:W1:Y:S01]  /*0130*/  LDCU.128 UR20, c[0x0][0x380] ;  /* 0x00007000ff1477ac */ /* 0x000e620008000c00 */
[----:B------:R-:W-:Y:S01]  /*0140*/  IMAD.MOV.U32 R20, RZ, RZ, R0 ;  /* 0x000000ffff147224 */ /* 0x000fe200078e0000 */
[----:B------:R-:W-:Y:S01]  /*0150*/  CS2R R12, SRZ ;  /* 0x00000000000c7805 */ /* 0x000fe2000001ff00 */
[----:B------:R-:W-:-:S04]  /*0160*/  ULOP3.LUT UR4, UR18, 0x7ffffff8, URZ, 0xc0, !UPT ;  /* 0x7ffffff812047892 */ /* 0x000fc8000f8ec0ff */
[----:B------:R-:W-:Y:S01]  /*0170*/  UIADD3 UR4, UPT, UPT, -UR4, URZ, URZ ;  /* 0x000000ff04047290 */ /* 0x000fe2000fffe1ff */
[----:B-1----:R-:W-:Y:S01]  /*0180*/  MOV R2, UR20 ;  /* 0x0000001400027c02 */ /* 0x002fe20008000f00 */
[----:B------:R-:W-:Y:S01]  /*0190*/  IMAD.U32 R3, RZ, RZ, UR21 ;  /* 0x00000015ff037e24 */ /* 0x000fe2000f8e00ff */
[----:B------:R-:W-:Y:S02]  /*01a0*/  UIMAD.WIDE UR6, UR18, 0x18, UR22 ;  /* 0x00000018120678a5 */ /* 0x000fe4000f8e0216 */
[----:B------:R-:W-:Y:S01]  /*01b0*/  UIMAD.WIDE UR8, UR18, 0x20, UR22 ;  /* 0x00000020120878a5 */ /* 0x000fe2000f8e0216 */
[----:B------:R-:W-:Y:S01]  /*01c0*/  IMAD.WIDE.U32 R2, R21, 0x8, R2 ;  /* 0x0000000815027825 */ /* 0x000fe200078e0002 */
[----:B------:R-:W-:Y:S02]  /*01d0*/  UIMAD.WIDE UR10, UR18, 0x28, UR22 ;  /* 0x00000028120a78a5 */ /* 0x000fe4000f8e0216 */
[----:B------:R-:W-:Y:S01]  /*01e0*/  UIMAD.WIDE UR12, UR18, 0x30, UR22 ;  /* 0x00000030120c78a5 */ /* 0x000fe2000f8e0216 */
[----:B------:R-:W-:Y:S01]  /*01f0*/  IADD3 R8, P0, PT, R2, 0x20, RZ ;  /* 0x0000002002087810 */ /* 0x000fe20007f1e0ff */
[----:B------:R-:W-:-:S03]  /*0200*/  UIMAD.WIDE UR14, UR18, 0x38, UR22 ;  /* 0x00000038120e78a5 */ /* 0x000fc6000f8e0216 */
[----:B------:R-:W-:-:S09]  /*0210*/  IADD3.X R9, PT, PT, RZ, R3, RZ, P0, !PT ;  /* 0x00000003ff097210 */ /* 0x000fd200007fe4ff */
.L_x_4:
[----:B------:R-:W-:Y:S01]  /*0220*/  HFMA2 R23, -RZ, RZ, 0, 4.76837158203125e-07 ;  /* 0x00000008ff177431 */ /* 0x000fe200000001ff */
[----:B------:R-:W-:Y:S01]  /*0230*/  UIMAD.WIDE UR24, UR18, 0x8, UR22 ;  /* 0x00000008121878a5 */ /* 0x000fe2000f8e0216 */
[----:B------:R-:W-:Y:S01]  /*0240*/  IMAD.MOV.U32 R2, RZ, RZ, R8 ;  /* 0x000000ffff027224 */ /* 0x000fe200078e0008 */
[----:B------:R-:W-:Y:S01]  /*0250*/  MOV R3, R9 ;  /* 0x0000000900037202 */ /* 0x000fe20000000f00 */
[----:B------:R-:W-:-:S03]  /*0260*/  UIMAD.WIDE UR20, UR18, 0x10, UR22 ;  /* 0x00000010121478a5 */ /* 0x000fc6000f8e0216 */
[----:B------:R-:W-:Y:S01]  /*0270*/  MOV R19, UR25 ;  /* 0x0000001900137c02 */ /* 0x000fe20008000f00 */
[----:B------:R-:W-:Y:S01]  /*0280*/  IMAD.U32 R18, RZ, RZ, UR24 ;  /* 0x00000018ff127e24 */ /* 0x000fe2000f8e00ff */
[----:B0-----:R-:W2:Y:S01]  /*0290*/  LDG.E.64 R24, desc[UR16][R2.64+-0x20] ;  /* 0xffffe01002187981 */ /* 0x001ea2000c1e1b00 */
[C---:B------:R-:W-:Y:S01]  /*02a0*/  IMAD.WIDE R22, R20.reuse, R23, UR22 ;  /* 0x0000001614167e25 */ /* 0x040fe2000f8e0217 */
[----:B------:R-:W-:Y:S02]  /*02b0*/  MOV R16, UR20 ;  /* 0x0000001400107c02 */ /* 0x000fe40008000f00 */
[----:B------:R-:W3:Y:S01]  /*02c0*/  LDG.E.64 R10, desc[UR16][R2.64+-0x18] ;  /* 0xffffe810020a7981 */ /* 0x000ee2000c1e1b00 */
[----:B------:R-:W-:-:S03]  /*02d0*/  IMAD.WIDE R18, R20, 0x8, R18 ;  /* 0x0000000814127825 */ /* 0x000fc600078e0212 */
[----:B------:R-:W2:Y:S01]  /*02e0*/  LDG.E.64 R22, desc[UR16][R22.64] ;  /* 0x0000001016167981 */ /* 0x000ea2000c1e1b00 */
[----:B------:R-:W-:-:S03]  /*02f0*/  IMAD.U32 R17, RZ, RZ, UR21 ;  /* 0x00000015ff117e24 */ /* 0x000fc6000f8e00ff */
[----:B------:R-:W3:Y:S01]  /*0300*/  LDG.E.64 R18, desc[UR16][R18.64] ;  /* 0x0000001012127981 */ /* 0x000ee2000c1e1b00 */
[----:B------:R-:W-:-:S04]  /*0310*/  IMAD.WIDE R16, R20, 0x8, R16 ;  /* 0x0000000814107825 */ /* 0x000fc800078e0210 */
[----:B------:R-:W-:Y:S01]  /*0320*/  HFMA2 R9, -RZ, RZ, 0, 4.76837158203125e-07 ;  /* 0x00000008ff097431 */ /* 0x000fe200000001ff */
[----:B------:R-:W4:Y:S04]  /*0330*/  LDG.E.64 R14, desc[UR16][R2.64+-0x10] ;  /* 0xfffff010020e7981 */ /* 0x000f28000c1e1b00 */
[----:B------:R-:W4:Y:S01]  /*0340*/  LDG.E.64 R16, desc[UR16][R16.64] ;  /* 0x0000001010107981 */ /* 0x000f22000c1e1b00 */
[----:B------:R-:W-:-:S03]  /*0350*/  IMAD.WIDE R8, R20, R9, UR6 ;  /* 0x0000000614087e25 */ /* 0x000fc6000f8e0209 */
[----:B------:R-:W5:Y:S04]  /*0360*/  LDG.E.64 R6, desc[UR16][R2.64+-0x8] ;  /* 0xfffff81002067981 */ /* 0x000f68000c1e1b00 */
[----:B------:R-:W5:Y:S01]  /*0370*/  LDG.E.64 R8, desc[UR16][R8.64] ;  /* 0x0000001008087981 */ /* 0x000f62000c1e1b00 */
[----:B------:R-:W-:-:S05]  /*0380*/  MOV R5, 0x8 ;  /* 0x0000000800057802 */ /* 0x000fca0000000f00 */
[----:B------:R-:W-:-:S06]  /*0390*/  IMAD.WIDE R4, R20, R5, UR8 ;  /* 0x0000000814047e25 */ /* 0x000fcc000f8e0205 */
[----:B------:R-:W5:Y:S01]  /*03a0*/  LDG.E.64 R4, desc[UR16][R4.64] ;  /* 0x0000001004047981 */ /* 0x000f62000c1e1b00 */
[----:B--2---:R-:W-:Y:S01]  /*03b0*/  DFMA R24, R24, R22, R12 ;  /* 0x000000161818722b */ /* 0x004fe2000000000c */
[----:B------:R-:W-:Y:S02]  /*03c0*/  IMAD.MOV.U32 R23, RZ, RZ, 0x8 ;  /* 0x00000008ff177424 */ /* 0x000fe400078e00ff */
[----:B------:R-:W2:Y:S02]  /*03d0*/  LDG.E.64 R12, desc[UR16][R2.64] ;  /* 0x00000010020c7981 */ /* 0x000ea4000c1e1b00 */
[----:B------:R-:W-:-:S03]  /*03e0*/  IMAD.WIDE R22, R20, R23, UR10 ;  /* 0x0000000a14167e25 */ /* 0x000fc6000f8e0217 */
[----:B---3--:R-:W-:Y:S01]  /*03f0*/  DFMA R18, R10, R18, R24 ;  /* 0x000000120a12722b */ /* 0x008fe20000000018 */
[----:B------:R-:W-:Y:S01]  /*0400*/  MOV R25, 0x8 ;  /* 0x0000000800197802 */ /* 0x000fe20000000f00 */
[----:B------:R-:W3:Y:S04]  /*0410*/  LDG.E.64 R10, desc[UR16][R2.64+0x8] ;  /* 0x00000810020a7981 */ /* 0x000ee8000c1e1b00 */
[----:B------:R-:W3:Y:S01]  /*0420*/  LDG.E.64 R22, desc[UR16][R22.64] ;  /* 0x0000001016167981 */ /* 0x000ee2000c1e1b00 */
[C---:B------:R-:W-:Y:S01]  /*0430*/  IMAD.WIDE R24, R20.reuse, R25, UR12 ;  /* 0x0000000c14187e25 */ /* 0x040fe2000f8e0219 */
[----:B----4-:R-:W-:Y:S01]  /*0440*/  DFMA R16, R14, R16, R18 ;  /* 0x000000100e10722b */ /* 0x010fe20000000012 */
[----:B------:R-:W-:Y:S01]  /*0450*/  MOV R19, 0x8 ;  /* 0x0000000800137802 */ /* 0x000fe20000000f00 */
[----:B------:R-:W4:Y:S04]  /*0460*/  LDG.E.64 R14, desc[UR16][R2.64+0x10] ;  /* 0x00001010020e7981 */ /* 0x000f28000c1e1b00 */
[----:B------:R-:W4:Y:S01]  /*0470*/  LDG.E.64 R24, desc[UR16][R24.64] ;  /* 0x0000001018187981 */ /* 0x000f22000c1e1b00 */
[----:B------:R-:W-:Y:S01]  /*0480*/  IMAD.WIDE R18, R20, R19, UR14 ;  /* 0x0000000e14127e25 */ /* 0x000fe2000f8e0213 */
[----:B-----5:R-:W-:-:S02]  /*0490*/  DFMA R8, R6, R8, R16 ;  /* 0x000000080608722b */ /* 0x020fc40000000010 */
[----:B------:R-:W5:Y:S04]  /*04a0*/  LDG.E.64 R6, desc[UR16][R2.64+0x18] ;  /* 0x0000181002067981 */ /* 0x000f68000c1e1b00 */
[----:B------:R-:W5:Y:S01]  /*04b0*/  LDG.E.64 R18, desc[UR16][R18.64] ;  /* 0x0000001012127981 */ /* 0x000f62000c1e1b00 */
[----:B------:R-:W-:-:S04]  /*04c0*/  UIADD3 UR4, UPT, UPT, UR4, 0x8, URZ ;  /* 0x0000000804047890 */ /* 0x000fc8000fffe0ff */
[----:B------:R-:W-:Y:S01]  /*04d0*/  UISETP.NE.AND UP0, UPT, UR4, URZ, UPT ;  /* 0x000000ff0400728c */ /* 0x000fe2000bf05270 */
[----:B--2---:R-:W-:-:S08]  /*04e0*/  DFMA R4, R12, R4, R8 ;  /* 0x000000040c04722b */ /* 0x004fd00000000008 */
[----:B---3--:R-:W-:-:S08]  /*04f0*/  DFMA R4, R10, R22, R4 ;  /* 0x000000160a04722b */ /* 0x008fd00000000004 */
[----:B----4-:R-:W-:Y:S01]  /*0500*/  DFMA R4, R14, R24, R4 ;  /* 0x000000180e04722b */ /* 0x010fe20000000004 */
[----:B------:R-:W-:-:S07]  /*0510*/  IADD3 R8, P0, PT, R2, 0x40, RZ ;  /* 0x0000004002087810 */ /* 0x000fce0007f1e0ff */
[----:B-----5:R-:W-:Y:S01]  /*0520*/  DFMA R12, R6, R18, R4 ;  /* 0x00000012060c722b */ /* 0x020fe20000000004 */
[----:B------:R-:W-:Y:S01]  /*0530*/  IMAD.U32 R5, RZ, RZ, UR18 ;  /* 0x00000012ff057e24 */ /* 0x000fe2000f8e00ff */
[----:B------:R-:W-:-:S04]  /*0540*/  IADD3.X R9, PT, PT, RZ, R3, RZ, P0, !PT ;  /* 0x00000003ff097210 */ /* 0x000fc800007fe4ff */
[----:B------:R-:W-:Y:S01]  /*0550*/  LEA R20, R5, R20, 0x3 ;  /* 0x0000001405147211 */ /* 0x000fe200078e18ff */
[----:B------:R-:W-:Y:S06]  /*0560*/  BRA.U UP0, `(.L_x_4) ;  /* 0xfffffffd002c7547 */ /* 0x000fec000b83ffff */
[----:B------:R-:W-:-:S12]  /*0570*/  ULOP3.LUT UR4, UR18, 0x7ffffff8, URZ, 0xc0, !UPT ;  /* 0x7ffffff812047892 */ /* 0x000fd8000f8ec0ff */
.L_x_3:
[----:B------:R-:W-:-:S04]  /*0580*/  ULOP3.LUT UR6, UR18, 0x7, URZ, 0xc0, !UPT ;  /* 0x0000000712067892 */ /* 0x000fc8000f8ec0ff */
[----:B------:R-:W-:-:S09]  /*0590*/  UISETP.NE.AND UP0, UPT, UR6, URZ, UPT ;  /* 0x000000ff0600728c */ /* 0x000fd2000bf05270 */
[----:B------:R-:W-:Y:S05]  /*05a0*/  BRA.U !UP0, `(.L_x_5) ;  /* 0x0000000508387547 */ /* 0x000fea000b800000 */
[----:B------:R-:W-:Y:S02]  /*05b0*/  UISETP.GE.U32.AND UP0, UPT, UR6, 0x4, UPT ;  /* 0x000000040600788c */ /* 0x000fe4000bf06070 */
[----:B------:R-:W-:-:S04]  /*05c0*/  ULOP3.LUT UR5, UR18, 0x3, URZ, 0xc0, !UPT ;  /* 0x0000000312057892 */ /* 0x000fc8000f8ec0ff */
[----:B------:R-:W-:-:S03]  /*05d0*/  UISETP.NE.AND UP1, UPT, UR5, URZ, UPT ;  /* 0x000000ff0500728c */ /* 0x000fc6000bf25270 */
[----:B------:R-:W-:Y:S08]  /*05e0*/  BRA.U !UP0, `(.L_x_6) ;  /* 0x00000001087c7547 */ /* 0x000ff0000b800000 */
[----:B------:R-:W1:Y:S01]  /*05f0*/  LDC.64 R10, c[0x0][0x380] ;  /* 0x0000e000ff0a7b82 */ /* 0x000e620000000a00 */
[----:B------:R-:W2:Y:S01]  /*0600*/  LDCU.64 UR6, c[0x0][0x380] ;  /* 0x00007000ff0677ac */ /* 0x000ea20008000a00 */
[----:B------:R-:W-:Y:S01]  /*0610*/  IMAD.U32 R5, RZ, RZ, UR4 ;  /* 0x00000004ff057e24 */ /* 0x000fe2000f8e00ff */
[C---:B------:R-:W-:Y:S01]  /*0620*/  IADD3 R3, PT, PT, R21.reuse, UR4, RZ ;  /* 0x0000000415037c10 */ /* 0x040fe2000fffe0ff */
[----:B------:R-:W-:Y:S01]  /*0630*/  IMAD.U32 R23, RZ, RZ, UR18 ;  /* 0x00000012ff177e24 */ /* 0x000fe2000f8e00ff */
[----:B------:R-:W-:Y:S01]  /*0640*/  IADD3 R2, P0, PT, R21, UR4, RZ ;  /* 0x0000000415027c10 */ /* 0x000fe2000ff1e0ff */
[----:B------:R-:W-:Y:S02]  /*0650*/  IMAD R5, R5, UR18, R0 ;  /* 0x0000001205057c24 */ /* 0x000fe4000f8e0200 */
[----:B------:R-:W3:Y:S01]  /*0660*/  LDC.64 R18, c[0x0][0x388] ;  /* 0x0000e200ff127b82 */ /* 0x000ee20000000a00 */
[----:B------:R-:W-:Y:S01]  /*0670*/  MOV R25, UR18 ;  /* 0x0000001200197c02 */ /* 0x000fe20008000f00 */
[----:B-1----:R-:W-:Y:S01]  /*0680*/  IMAD.WIDE.U32 R10, R3, 0x8, R10 ;  /* 0x00000008030a7825 */ /* 0x002fe200078e000a */
[----:B------:R-:W-:-:S02]  /*0690*/  IADD3.X R3, PT, PT, RZ, RZ, RZ, P0, !PT ;  /* 0x000000ffff037210 */ /* 0x000fc400007fe4ff */
[----:B--2---:R-:W-:-:S03]  /*06a0*/  LEA R16, P0, R2, UR6, 0x3 ;  /* 0x0000000602107c11 */ /* 0x004fc6000f8018ff */
[----:B0-----:R-:W2:Y:S01]  /*06b0*/  LDG.E.64 R10, desc[UR16][R10.64] ;  /* 0x000000100a0a7981 */ /* 0x001ea2000c1e1b00 */
[----:B---3--:R-:W-:Y:S01]  /*06c0*/  IMAD.WIDE R18, R5, 0x8, R18 ;  /* 0x0000000805127825 */ /* 0x008fe200078e0212 */
[----:B------:R-:W-:-:S04]  /*06d0*/  LEA.HI.X R17, R2, UR7, R3, 0x3, P0 ;  /* 0x0000000702117c11 */ /* 0x000fc800080f1c03 */
[----:B------:R-:W2:Y:S01]  /*06e0*/  LDG.E.64 R14, desc[UR16][R18.64] ;  /* 0x00000010120e7981 */ /* 0x000ea2000c1e1b00 */
[----:B------:R-:W-:-:S03]  /*06f0*/  IMAD.WIDE R22, R23, 0x8, R18 ;  /* 0x0000000817167825 */ /* 0x000fc600078e0212 */
[----:B------:R-:W3:Y:S04]  /*0700*/  LDG.E.64 R6, desc[UR16][R16.64+0x8] ;  /* 0x0000081010067981 */ /* 0x000ee8000c1e1b00 */
[----:B------:R-:W3:Y:S01]  /*0710*/  LDG.E.64 R8, desc[UR16][R22.64] ;  /* 0x0000001016087981 */ /* 0x000ee2000c1e1b00 */
[----:B------:R-:W-:Y:S01]  /*0720*/  IMAD.WIDE R24, R25, 0x8, R22 ;  /* 0x0000000819187825 */ /* 0x000fe200078e0216 */
[----:B------:R-:W-:Y:S02]  /*0730*/  MOV R27, UR18 ;  /* 0x00000012001b7c02 */ /* 0x000fe40008000f00 */
[----:B------:R-:W4:Y:S04]  /*0740*/  LDG.E.64 R2, desc[UR16][R16.64+0x10] ;  /* 0x0000101010027981 */ /* 0x000f28000c1e1b00 */
[----:B------:R-:W4:Y:S01]  /*0750*/  LDG.E.64 R4, desc[UR16][R24.64] ;  /* 0x0000001018047981 */ /* 0x000f22000c1e1b00 */
[----:B------:R-:W-:-:S03]  /*0760*/  IMAD.WIDE R26, R27, 0x8, R24 ;  /* 0x000000081b1a7825 */ /* 0x000fc600078e0218 */
[----:B------:R-:W5:Y:S04]  /*0770*/  LDG.E.64 R18, desc[UR16][R16.64+0x18] ;  /* 0x0000181010127981 */ /* 0x000f68000c1e1b00 */
[----:B------:R-:W5:Y:S01]  /*0780*/  LDG.E.64 R26, desc[UR16][R26.64] ;  /* 0x000000101a1a7981 */ /* 0x000f62000c1e1b00 */
[----:B------:R-:W-:Y:S01]  /*0790*/  UIADD3 UR4, UPT, UPT, UR4, 0x4, URZ ;  /* 0x0000000404047890 */ /* 0x000fe2000fffe0ff */
[----:B--2---:R-:W-:-:S08]  /*07a0*/  DFMA R10, R10, R14, R12 ;  /* 0x0000000e0a0a722b */ /* 0x004fd0000000000c */
[----:B---3--:R-:W-:-:S08]  /*07b0*/  DFMA R6, R6, R8, R10 ;  /* 0x000000080606722b */ /* 0x008fd0000000000a */
[----:B----4-:R-:W-:-:S08]  /*07c0*/  DFMA R2, R2, R4, R6 ;  /* 0x000000040202722b */ /* 0x010fd00000000006 */
[----:B-----5:R-:W-:-:S11]  /*07d0*/  DFMA R12, R18, R26, R2 ;  /* 0x0000001a120c722b */ /* 0x020fd60000000002 */
.L_x_6:
[----:B------:R-:W-:Y:S05]  /*07e0*/  BRA.U !UP1, `(.L_x_5) ;  /* 0x0000000109a87547 */ /* 0x000fea000b800000 */
[----:B------:R-:W-:Y:S01]  /*07f0*/  UISETP.NE.AND UP0, UPT, UR5, 0x1, UPT ;  /* 0x000000010500788c */ /* 0x000fe2000bf05270 */
[----:B------:R-:W-:Y:S01]  /*0800*/  IMAD.U32 R9, RZ, RZ, UR4 ;  /* 0x00000004ff097e24 */ /* 0x000fe2000f8e00ff */
[----:B------:R-:W-:Y:S02]  /*0810*/  ULOP3.LUT UR5, UR18, 0x1, URZ, 0xc0, !UPT ;  /* 0x0000000112057892 */ /* 0x000fe4000f8ec0ff */
[----:B------:R-:W-:Y:S02]  /*0820*/  MOV R11, UR18 ;  /* 0x00000012000b7c02 */ /* 0x000fe40008000f00 */
[----:B------:R-:W-:Y:S01]  /*0830*/  PLOP3.LUT P1, PT, PT, PT, UP0, 0x80, 0x8 ;  /* 0x000000000008781c */ /* 0x000fe20003f2f008 */
[----:B------:R-:W-:-:S04]  /*0840*/  UISETP.NE.U32.AND UP1, UPT, UR5, 0x1, UPT ;  /* 0x000000010500788c */ /* 0x000fc8000bf25070 */
[----:B------:R-:W1:Y:S02]  /*0850*/  @UP0 LDCU.128 UR8, c[0x0][0x380] ;  /* 0x00007000ff0807ac */ /* 0x000e640008000c00 */
[----:B------:R-:W-:Y:S01]  /*0860*/  PLOP3.LUT P0, PT, PT, PT, UP1, 0x80, 0x8 ;  /* 0x000000000008781c */ /* 0x000fe20003f0f018 */
[----:B------:R-:W2:Y:S05]  /*0870*/  @UP0 LDCU.64 UR6, c[0x0][0x380] ;  /* 0x00007000ff0607ac */ /* 0x000eaa0008000a00 */
[C---:B------:R-:W-:Y:S01]  /*0880*/  @P1 IADD3 R7, PT, PT, R21.reuse, UR4, RZ ;  /* 0x0000000415071c10 */ /* 0x040fe2000fffe0ff */
[----:B------:R-:W3:Y:S01]  /*0890*/  @!UP1 LDCU.128 UR12, c[0x0][0x380] ;  /* 0x00007000ff0c97ac */ /* 0x000ee20008000c00 */
[----:B------:R-:W-:Y:S01]  /*08a0*/  @P1 IADD3 R6, P2, PT, R21, UR4, RZ ;  /* 0x0000000415061c10 */ /* 0x000fe2000ff5e0ff */
[----:B------:R-:W-:Y:S01]  /*08b0*/  @P1 IMAD R9, R9, UR18, R0 ;  /* 0x0000001209091c24 */ /* 0x000fe2000f8e0200 */
[----:B------:R-:W-:Y:S01]  /*08c0*/  @UP0 UIADD3 UR4, UPT, UPT, UR4, 0x2, URZ ;  /* 0x0000000204040890 */ /* 0x000fe2000fffe0ff */
[----:B-1----:R-:W-:Y:S01]  /*08d0*/  MOV R2, UR8 ;  /* 0x0000000800027c02 */ /* 0x002fe20008000f00 */
[----:B------:R-:W-:Y:S01]  /*08e0*/  IMAD.U32 R3, RZ, RZ, UR9 ;  /* 0x00000009ff037e24 */ /* 0x000fe2000f8e00ff */
[----:B------:R-:W-:-:S02]  /*08f0*/  MOV R4, UR10 ;  /* 0x0000000a00047c02 */ /* 0x000fc40008000f00 */
[----:B------:R-:W-:Y:S01]  /*0900*/  MOV R5, UR11 ;  /* 0x0000000b00057c02 */ /* 0x000fe20008000f00 */
[----:B------:R-:W-:-:S04]  /*0910*/  @P1 IMAD.WIDE.U32 R2, R7, 0x8, R2 ;  /* 0x0000000807021825 */ /* 0x000fc800078e0002 */
[----:B------:R-:W-:Y:S01]  /*0920*/  @P1 IMAD.WIDE R4, R9, 0x8, R4 ;  /* 0x0000000809041825 */ /* 0x000fe200078e0204 */
[----:B------:R-:W-:Y:S01]  /*0930*/  MOV R19, UR4 ;  /* 0x0000000400137c02 */ /* 0x000fe20008000f00 */
[----:B0-----:R-:W4:Y:S02]  /*0940*/  @P1 LDG.E.64 R2, desc[UR16][R2.64] ;  /* 0x0000001002021981 */ /* 0x001f24000c1e1b00 */
[----:B------:R-:W-:Y:S01]  /*0950*/  @P1 IMAD.X R7, RZ, RZ, RZ, P2 ;  /* 0x000000ffff071224 */ /* 0x000fe200010e06ff */
[----:B--2---:R-:W-:-:S04]  /*0960*/  @P1 LEA R8, P2, R6, UR6, 0x3 ;  /* 0x0000000606081c11 */ /* 0x004fc8000f8418ff */
[----:B------:R-:W-:Y:S01]  /*0970*/  @P1 LEA.HI.X R9, R6, UR7, R7, 0x3, P2 ;  /* 0x0000000706091c11 */ /* 0x000fe200090f1c07 */
[----:B------:R-:W-:Y:S02]  /*0980*/  @P1 IMAD.WIDE R6, R11, 0x8, R4 ;  /* 0x000000080b061825 */ /* 0x000fe400078e0204 */
[----:B------:R-:W4:Y:S01]  /*0990*/  @P1 LDG.E.64 R4, desc[UR16][R4.64] ;  /* 0x0000001004041981 */ /* 0x000f22000c1e1b00 */
[----:B---3--:R-:W-:Y:S01]  /*09a0*/  MOV R14, UR12 ;  /* 0x0000000c000e7c02 */ /* 0x008fe20008000f00 */
[----:B------:R-:W-:Y:S01]  /*09b0*/  IMAD.U32 R15, RZ, RZ, UR13 ;  /* 0x0000000dff0f7e24 */ /* 0x000fe2000f8e00ff */
[----:B------:R-:W-:Y:S01]  /*09c0*/  MOV R10, UR14 ;  /* 0x0000000e000a7c02 */ /* 0x000fe20008000f00 */
[----:B------:R-:W-:Y:S01]  /*09d0*/  IMAD.U32 R11, RZ, RZ, UR15 ;  /* 0x0000000fff0b7e24 */ /* 0x000fe2000f8e00ff */
[----:B------:R-:W-:Y:S01]  /*09e0*/  @!P0 IADD3 R17, PT, PT, R21, UR4, RZ ;  /* 0x0000000415118c10 */ /* 0x000fe2000fffe0ff */
[----:B------:R-:W-:Y:S01]  /*09f0*/  @!P0 IMAD R19, R19, UR18, R0 ;  /* 0x0000001213138c24 */ /* 0x000fe2000f8e0200 */
[----:B------:R-:W2:Y:S04]  /*0a00*/  @P1 LDG.E.64 R6, desc[UR16][R6.64] ;  /* 0x0000001006061981 */ /* 0x000ea8000c1e1b00 */
[----:B------:R-:W2:Y:S01]  /*0a10*/  @P1 LDG.E.64 R8, desc[UR16][R8.64+0x8] ;  /* 0x0000081008081981 */ /* 0x000ea2000c1e1b00 */
[----:B------:R-:W-:-:S04]  /*0a20*/  @!P0 IMAD.WIDE.U32 R14, R17, 0x8, R14 ;  /* 0x00000008110e8825 */ /* 0x000fc800078e000e */
[----:B------:R-:W-:Y:S02]  /*0a30*/  @!P0 IMAD.WIDE R10, R19, 0x8, R10 ;  /* 0x00000008130a8825 */ /* 0x000fe400078e020a */
[----:B------:R-:W3:Y:S04]  /*0a40*/  @!P0 LDG.E.64 R14, desc[UR16][R14.64] ;  /* 0x000000100e0e8981 */ /* 0x000ee8000c1e1b00 */
[----:B------:R-:W3:Y:S01]  /*0a50*/  @!P0 LDG.E.64 R10, desc[UR16][R10.64] ;  /* 0x000000100a0a8981 */ /* 0x000ee2000c1e1b00 */
[----:B----4-:R-:W-:-:S08]  /*0a60*/  @P1 DFMA R2, R2, R4, R12 ;  /* 0x000000040202122b */ /* 0x010fd0000000000c */
[----:B--2---:R-:W-:-:S08]  /*0a70*/  @P1 DFMA R12, R8, R6, R2 ;  /* 0x00000006080c122b */ /* 0x004fd00000000002 */
[----:B---3--:R-:W-:-:S11]  /*0a80*/  @!P0 DFMA R12, R14, R10, R12 ;  /* 0x0000000a0e0c822b */ /* 0x008fd6000000000c */
.L_x_5:
[----:B------:R-:W1:Y:S01]  /*0a90*/  LDC.64 R2, c[0x0][0x390] ;  /* 0x0000e400ff027b82 */ /* 0x000e620000000a00 */
[----:B------:R-:W-:-:S05]  /*0aa0*/  IADD3 R21, PT, PT, R0, R21, RZ ;  /* 0x0000001500157210 */ /* 0x000fca0007ffe0ff */
[----:B-1----:R-:W-:-:S05]  /*0ab0*/  IMAD.WIDE R2, R21, 0x8, R2 ;  /* 0x0000000815027825 */ /* 0x002fca00078e0202 */
[----:B0-----:R-:W-:Y:S01]  /*0ac0*/  STG.E.64 desc[UR16][R2.64], R12 ;  /* 0x0000000c02007986 */ /* 0x001fe2000c101b10 */
[----:B------:R-:W-:Y:S05]  /*0ad0*/  EXIT ;  /* 0x000000000000794d */ /* 0x000fea0003800000 */
.L_x_7:
        /* <DEDUP_REMOVED lines=10> */
.L_x_9:


//--------------------- .nv.shared._Z20matmul_shared_kernelPdS_S_i --------------------------
	.section	.nv.shared._Z20matmul_shared_kernelPdS_S_i,"aw",@nobits
	.sectionflags	@""
	.align	8
.nv.shared._Z20matmul_shared_kernelPdS_S_i:
	.zero		5120


//--------------------- .nv.shared.reserved.0     --------------------------
	.section	.nv.shared.reserved.0,"aw",@nobits
	.weak		__nv_reservedSMEM_offset_0_alias
	.size		__nv_reservedSMEM_offset_0_alias, 0, 64
	.other		__nv_reservedSMEM_offset_0_alias,@"STO_CUDA_RESERVED_SHARED STV_DEFAULT"
__nv_reservedSMEM_offset_0_alias:
	.zero		0
	.zero		64


//--------------------- .nv.constant0._Z20matmul_shared_kernelPdS_S_i --------------------------
	.section	.nv.constant0._Z20matmul_shared_kernelPdS_S_i,"a",@progbits
	.sectionflags	@""
	.align	4
.nv.constant0._Z20matmul_shared_kernelPdS_S_i:
	.zero		924


//--------------------- .nv.constant0._Z19matmul_naive_kernelPdS_S_i --------------------------
	.section	.nv.constant0._Z19matmul_naive_kernelPdS_S_i,"a",@progbits
	.sectionflags	@""
	.align	4
.nv.constant0._Z19matmul_naive_kernelPdS_S_i:
	.zero		924


//--------------------- SYMBOLS --------------------------

	.type		.nv.reservedSmem.offset0,@object
	.size		.nv.reservedSmem.offset0,0x4
	.type		.nv.reservedSmem.cap,@object
	.size		.nv.reservedSmem.cap,0x4
